	.headerflags	@"EF_CUDA_TEXMODE_UNIFIED EF_CUDA_64BIT_ADDRESS EF_CUDA_ACCELERATORS EF_CUDA_SM90 EF_CUDA_VIRTUAL_SM(EF_CUDA_SM90)"
	.elftype	@"ET_EXEC"


//--------------------- .nv.info                  --------------------------
	.section	.nv.info,"",@"SHT_CUDA_INFO"
	.align	4


	//----- nvinfo : EIATTR_REGCOUNT
	.align		4
        /*0000*/ 	.byte	0x04, 0x2f
        /*0002*/ 	.short	(.L_3 - .L_2)
	.align		4
.L_2:
        /*0004*/ 	.word	index@(triton_poi_fused_cat_9)
        /*0008*/ 	.word	0x0000001a


	//----- nvinfo : EIATTR_MIN_STACK_SIZE
	.align		4
.L_3:
        /*000c*/ 	.byte	0x04, 0x12
        /*000e*/ 	.short	(.L_5 - .L_4)
	.align		4
.L_4:
        /*0010*/ 	.word	index@(triton_poi_fused_cat_9)
        /*0014*/ 	.word	0x00000000


	//----- nvinfo : EIATTR_FRAME_SIZE
	.align		4
.L_5:
        /*0018*/ 	.byte	0x04, 0x11
        /*001a*/ 	.short	(.L_7 - .L_6)
	.align		4
.L_6:
        /*001c*/ 	.word	index@(triton_poi_fused_cat_9)
        /*0020*/ 	.word	0x00000000


	//----- nvinfo : EIATTR_MIN_STACK_SIZE
	.align		4
.L_7:
        /*0024*/ 	.byte	0x04, 0x12
        /*0026*/ 	.short	(.L_9 - .L_8)
	.align		4
.L_8:
        /*0028*/ 	.word	index@(triton_poi_fused_cat_9)
        /*002c*/ 	.word	0x00000000
.L_9:


//--------------------- .nv.info.triton_poi_fused_cat_9 --------------------------
	.section	.nv.info.triton_poi_fused_cat_9,"",@"SHT_CUDA_INFO"
	.sectionflags	@""
	.align	4


	//----- nvinfo : EIATTR_CUDA_API_VERSION
	.align		4
        /*0000*/ 	.byte	0x04, 0x37
        /*0002*/ 	.short	(.L_11 - .L_10)
.L_10:
        /*0004*/ 	.word	0x0000007c


	//----- nvinfo : EIATTR_KPARAM_INFO
	.align		4
.L_11:
        /*0008*/ 	.byte	0x04, 0x17
        /*000a*/ 	.short	(.L_13 - .L_12)
.L_12:
        /*000c*/ 	.word	0x00000000
        /*0010*/ 	.short	0x0007
        /*0012*/ 	.short	0x0038
        /*0014*/ 	.byte	0x00, 0xf0, 0x11, 0x00


	//----- nvinfo : EIATTR_KPARAM_INFO
	.align		4
.L_13:
        /*0018*/ 	.byte	0x04, 0x17
        /*001a*/ 	.short	(.L_15 - .L_14)
.L_14:
        /*001c*/ 	.word	0x00000000
        /*0020*/ 	.short	0x0006
        /*0022*/ 	.short	0x0030
        /*0024*/ 	.byte	0x00, 0xf4, 0x21, 0x00


	//----- nvinfo : EIATTR_KPARAM_INFO
	.align		4
.L_15:
        /*0028*/ 	.byte	0x04, 0x17
        /*002a*/ 	.short	(.L_17 - .L_16)
.L_16:
        /*002c*/ 	.word	0x00000000
        /*0030*/ 	.short	0x0005
        /*0032*/ 	.short	0x0028
        /*0034*/ 	.byte	0x00, 0xf4, 0x21, 0x00


	//----- nvinfo : EIATTR_KPARAM_INFO
	.align		4
.L_17:
        /*0038*/ 	.byte	0x04, 0x17
        /*003a*/ 	.short	(.L_19 - .L_18)
.L_18:
        /*003c*/ 	.word	0x00000000
        /*0040*/ 	.short	0x0004
        /*0042*/ 	.short	0x0020
        /*0044*/ 	.byte	0x00, 0xf4, 0x21, 0x00


	//----- nvinfo : EIATTR_KPARAM_INFO
	.align		4
.L_19:
        /*0048*/ 	.byte	0x04, 0x17
        /*004a*/ 	.short	(.L_21 - .L_20)
.L_20:
        /*004c*/ 	.word	0x00000000
        /*0050*/ 	.short	0x0003
        /*0052*/ 	.short	0x0018
        /*0054*/ 	.byte	0x00, 0xf4, 0x21, 0x00


	//----- nvinfo : EIATTR_KPARAM_INFO
	.align		4
.L_21:
        /*0058*/ 	.byte	0x04, 0x17
        /*005a*/ 	.short	(.L_23 - .L_22)
.L_22:
        /*005c*/ 	.word	0x00000000
        /*0060*/ 	.short	0x0002
        /*0062*/ 	.short	0x0010
        /*0064*/ 	.byte	0x00, 0xf4, 0x21, 0x00


	//----- nvinfo : EIATTR_KPARAM_INFO
	.align		4
.L_23:
        /*0068*/ 	.byte	0x04, 0x17
        /*006a*/ 	.short	(.L_25 - .L_24)
.L_24:
        /*006c*/ 	.word	0x00000000
        /*0070*/ 	.short	0x0001
        /*0072*/ 	.short	0x0008
        /*0074*/ 	.byte	0x00, 0xf4, 0x21, 0x00


	//----- nvinfo : EIATTR_KPARAM_INFO
	.align		4
.L_25:
        /*0078*/ 	.byte	0x04, 0x17
        /*007a*/ 	.short	(.L_27 - .L_26)
.L_26:
        /*007c*/ 	.word	0x00000000
        /*0080*/ 	.short	0x0000
        /*0082*/ 	.short	0x0000
        /*0084*/ 	.byte	0x00, 0xf4, 0x21, 0x00


	//----- nvinfo : EIATTR_SPARSE_MMA_MASK
	.align		4
.L_27:
        /*0088*/ 	.byte	0x03, 0x50
        /*008a*/ 	.short	0x0000


	//----- nvinfo : EIATTR_MAXREG_COUNT
	.align		4
        /*008c*/ 	.byte	0x03, 0x1b
        /*008e*/ 	.short	0x00ff


	//----- nvinfo : EIATTR_EXIT_INSTR_OFFSETS
	.align		4
        /*0090*/ 	.byte	0x04, 0x1c
        /*0092*/ 	.short	(.L_29 - .L_28)


	//   ....[0]....
.L_28:
        /*0094*/ 	.word	0x000006c0


	//   ....[1]....
        /*0098*/ 	.word	0x000006e0


	//----- nvinfo : EIATTR_REQNTID
	.align		4
.L_29:
        /*009c*/ 	.byte	0x04, 0x10
        /*009e*/ 	.short	(.L_31 - .L_30)
.L_30:
        /*00a0*/ 	.word	0x00000080
        /*00a4*/ 	.word	0x00000001
        /*00a8*/ 	.word	0x00000001


	//----- nvinfo : EIATTR_CBANK_PARAM_SIZE
	.align		4
.L_31:
        /*00ac*/ 	.byte	0x03, 0x19
        /*00ae*/ 	.short	0x003c


	//----- nvinfo : EIATTR_PARAM_CBANK
	.align		4
        /*00b0*/ 	.byte	0x04, 0x0a
        /*00b2*/ 	.short	(.L_33 - .L_32)
	.align		4
.L_32:
        /*00b4*/ 	.word	index@(.nv.constant0.triton_poi_fused_cat_9)
        /*00b8*/ 	.short	0x0210
        /*00ba*/ 	.short	0x003c


	//----- nvinfo : EIATTR_SW_WAR
	.align		4
.L_33:
        /*00bc*/ 	.byte	0x04, 0x36
        /*00be*/ 	.short	(.L_35 - .L_34)
.L_34:
        /*00c0*/ 	.word	0x00000008
.L_35:


//--------------------- .nv.callgraph             --------------------------
	.section	.nv.callgraph,"",@"SHT_CUDA_CALLGRAPH"
	.align	4
	.sectionentsize	8
	.align		4
        /*0000*/ 	.word	0x00000000
	.align		4
        /*0004*/ 	.word	0xffffffff
	.align		4
        /*0008*/ 	.word	0x00000000
	.align		4
        /*000c*/ 	.word	0xfffffffe
	.align		4
        /*0010*/ 	.word	0x00000000
	.align		4
        /*0014*/ 	.word	0xfffffffd
	.align		4
        /*0018*/ 	.word	0x00000000
	.align		4
        /*001c*/ 	.word	0xfffffffc


//--------------------- .nv.constant4             --------------------------
	.section	.nv.constant4,"a",@progbits
	.align	8
	.align		8
.nv.constant4:
        /*0000*/ 	.dword	_$_str
	.align		8
        /*0008*/ 	.dword	_$_str_$_2


//--------------------- .text.triton_poi_fused_cat_9 --------------------------
	.section	.text.triton_poi_fused_cat_9,"ax",@progbits
	.align	128
        .global         triton_poi_fused_cat_9
        .type           triton_poi_fused_cat_9,@function
        .size           triton_poi_fused_cat_9,(.L_x_1 - triton_poi_fused_cat_9)
        .other          triton_poi_fused_cat_9,@"STO_CUDA_ENTRY STV_DEFAULT"
triton_poi_fused_cat_9:
.text.triton_poi_fused_cat_9:
[----:B------:R-:W0:Y:S01]  /*0000*/  LDC R1, c[0x0][0x28] ;  /* 0x00000a00ff017b82 */ /* 0x000e220000000800 */
[----:B------:R-:W1:Y:S07]  /*0010*/  S2R R0, SR_TID.X ;  /* 0x0000000000007919 */ /* 0x000e6e0000002100 */
[----:B------:R-:W2:Y:S01]  /*0020*/  LDC.64 R16, c[0x0][0x220] ;  /* 0x00008800ff107b82 */ /* 0x000ea20000000a00 */
[----:B------:R-:W-:Y:S01]  /*0030*/  IMAD.MOV.U32 R10, RZ, RZ, RZ ;  /* 0x000000ffff0a7224 */ /* 0x000fe200078e00ff */
[----:B------:R-:W-:Y:S01]  /*0040*/  ULDC.64 UR4, c[0x0][0x208] ;  /* 0x0000820000047ab9 */ /* 0x000fe20000000a00 */
[----:B------:R-:W3:Y:S01]  /*0050*/  S2R R3, SR_CTAID.X ;  /* 0x0000000000037919 */ /* 0x000ee20000002500 */
[----:B------:R-:W-:Y:S01]  /*0060*/  IMAD.MOV.U32 R8, RZ, RZ, RZ ;  /* 0x000000ffff087224 */ /* 0x000fe200078e00ff */
[----:B------:R-:W-:-:S03]  /*0070*/  ULDC.64 UR6, c[0x0][0x238] ;  /* 0x00008e0000067ab9 */ /* 0x000fc60000000a00 */
[----:B------:R-:W4:Y:S08]  /*0080*/  LDC.64 R4, c[0x0][0x210] ;  /* 0x00008400ff047b82 */ /* 0x000f300000000a00 */
[----:B------:R-:W5:Y:S08]  /*0090*/  LDC.64 R14, c[0x0][0x218] ;  /* 0x00008600ff0e7b82 */ /* 0x000f700000000a00 */
[----:B------:R-:W4:Y:S01]  /*00a0*/  LDC.64 R6, c[0x0][0x228] ;  /* 0x00008a00ff067b82 */ /* 0x000f220000000a00 */
[----:B-1----:R-:W-:-:S05]  /*00b0*/  IMAD.SHL.U32 R0, R0, 0x2, RZ ;  /* 0x0000000200007824 */ /* 0x002fca00078e00ff */
[----:B------:R-:W-:-:S05]  /*00c0*/  LOP3.LUT R0, R0, 0xfe, RZ, 0xc0, !PT ;  /* 0x000000fe00007812 */ /* 0x000fca00078ec0ff */
[----:B---3--:R-:W-:-:S05]  /*00d0*/  IMAD R0, R3, 0x100, R0 ;  /* 0x0000010003007824 */ /* 0x008fca00078e0200 */
[----:B------:R-:W-:-:S04]  /*00e0*/  SHF.R.S32.HI R3, RZ, 0x1f, R0 ;  /* 0x0000001fff037819 */ /* 0x000fc80000011400 */
[----:B------:R-:W-:-:S04]  /*00f0*/  LEA.HI R12, R3, R0, RZ, 0x6 ;  /* 0x00000000030c7211 */ /* 0x000fc800078f30ff */
[----:B------:R-:W-:-:S05]  /*0100*/  SHF.R.S32.HI R9, RZ, 0x6, R12 ;  /* 0x00000006ff097819 */ /* 0x000fca000001140c */
[----:B------:R-:W-:-:S05]  /*0110*/  IMAD.HI R2, R9, 0x2aaaaaab, RZ ;  /* 0x2aaaaaab09027827 */ /* 0x000fca00078e02ff */
[----:B------:R-:W-:-:S04]  /*0120*/  SHF.R.U32.HI R3, RZ, 0x1f, R2 ;  /* 0x0000001fff037819 */ /* 0x000fc80000011602 */
[----:B------:R-:W-:-:S05]  /*0130*/  LEA.HI R2, R2, R3, RZ, 0x1e ;  /* 0x0000000302027211 */ /* 0x000fca00078ff0ff */
[----:B------:R-:W-:-:S04]  /*0140*/  IMAD R9, R2, -0x18, R9 ;  /* 0xffffffe802097824 */ /* 0x000fc800078e0209 */
[C---:B--2---:R-:W-:Y:S01]  /*0150*/  IMAD.WIDE R16, R9.reuse, 0x4, R16 ;  /* 0x0000000409107825 */ /* 0x044fe200078e0210 */
[----:B------:R-:W-:-:S04]  /*0160*/  ISETP.GE.AND P2, PT, R9, 0xc, PT ;  /* 0x0000000c0900780c */ /* 0x000fc80003f46270 */
[----:B------:R-:W-:-:S13]  /*0170*/  ISETP.LT.AND P3, PT, R0, 0x1800, !P2 ;  /* 0x000018000000780c */ /* 0x000fda0005761270 */
[----:B------:R-:W2:Y:S04]  /*0180*/  @P3 LDG.E.EL R10, desc[UR4][R16.64] ;  /* 0x00000004100a3981 */ /* 0x000ea8000c2e1900 */
[----:B------:R1:W3:Y:S01]  /*0190*/  @P3 LDG.E.EL R8, desc[UR4][R16.64] ;  /* 0x0000000410083981 */ /* 0x0002e2000c2e1900 */
[----:B------:R-:W-:-:S04]  /*01a0*/  IMAD.HI R2, R0, 0x2aaaaaab, RZ ;  /* 0x2aaaaaab00027827 */ /* 0x000fc800078e02ff */
[----:B------:R-:W-:Y:S01]  /*01b0*/  IMAD.MOV.U32 R13, RZ, RZ, RZ ;  /* 0x000000ffff0d7224 */ /* 0x000fe200078e00ff */
[----:B------:R-:W-:Y:S01]  /*01c0*/  SHF.R.U32.HI R3, RZ, 0x1f, R2 ;  /* 0x0000001fff037819 */ /* 0x000fe20000011602 */
[----:B-----5:R-:W-:Y:S01]  /*01d0*/  IMAD.WIDE R22, R9, 0x4, R14 ;  /* 0x0000000409167825 */ /* 0x020fe200078e020e */
[----:B------:R-:W-:Y:S02]  /*01e0*/  CS2R R14, SRZ ;  /* 0x00000000000e7805 */ /* 0x000fe4000001ff00 */
[----:B------:R-:W-:Y:S02]  /*01f0*/  LEA.HI.SX32 R3, R2, R3, 0x18 ;  /* 0x0000000302037211 */ /* 0x000fe400078fc2ff */
[----:B------:R-:W5:Y:S03]  /*0200*/  @P3 LDG.E.EL R13, desc[UR4][R22.64] ;  /* 0x00000004160d3981 */ /* 0x000f66000c2e1900 */
[C---:B------:R-:W-:Y:S01]  /*0210*/  IMAD R18, R3.reuse, -0x600, R0 ;  /* 0xfffffa0003127824 */ /* 0x040fe200078e0200 */
[----:B------:R-:W-:Y:S01]  /*0220*/  LOP3.LUT R19, R12, 0xffffffc0, RZ, 0xc0, !PT ;  /* 0xffffffc00c137812 */ /* 0x000fe200078ec0ff */
[----:B------:R-:W-:Y:S01]  /*0230*/  IMAD R11, R3, 0x300, RZ ;  /* 0x00000300030b7824 */ /* 0x000fe200078e02ff */
[----:B------:R-:W5:Y:S01]  /*0240*/  @P3 LDG.E.EL R14, desc[UR4][R22.64] ;  /* 0x00000004160e3981 */ /* 0x000f62000c2e1900 */
[----:B------:R-:W1:Y:S02]  /*0250*/  LDC.64 R2, c[0x0][0x230] ;  /* 0x00008c00ff027b82 */ /* 0x000e640000000a00 */
[----:B------:R-:W-:-:S04]  /*0260*/  IMAD.IADD R21, R18, 0x1, R11 ;  /* 0x0000000112157824 */ /* 0x000fc800078e020b */
[----:B----4-:R-:W-:Y:S01]  /*0270*/  IMAD.WIDE R20, R21, 0x4, R4 ;  /* 0x0000000415147825 */ /* 0x010fe200078e0204 */
[----:B------:R-:W-:-:S06]  /*0280*/  CS2R R4, SRZ ;  /* 0x0000000000047805 */ /* 0x000fcc000001ff00 */
[----:B------:R4:W5:Y:S01]  /*0290*/  @P3 LDG.E.64 R4, desc[UR4][R20.64] ;  /* 0x0000000414043981 */ /* 0x000962000c1e1b00 */
[----:B-1----:R-:W-:Y:S01]  /*02a0*/  CS2R R16, SRZ ;  /* 0x0000000000107805 */ /* 0x002fe2000001ff00 */
[----:B------:R-:W-:Y:S02]  /*02b0*/  IMAD.MOV.U32 R18, RZ, RZ, RZ ;  /* 0x000000ffff127224 */ /* 0x000fe400078e00ff */
[C---:B------:R-:W-:Y:S02]  /*02c0*/  IMAD.IADD R12, R0.reuse, 0x1, -R19 ;  /* 0x00000001000c7824 */ /* 0x040fe400078e0a13 */
[----:B0-----:R-:W-:Y:S01]  /*02d0*/  IMAD.WIDE R6, R9, 0x4, R6 ;  /* 0x0000000409067825 */ /* 0x001fe200078e0206 */
[----:B------:R-:W-:-:S03]  /*02e0*/  ISETP.GE.AND P0, PT, R0, 0x1800, PT ;  /* 0x000018000000780c */ /* 0x000fc60003f06270 */
[C---:B------:R-:W-:Y:S02]  /*02f0*/  IMAD.SHL.U32 R19, R9.reuse, 0x40, RZ ;  /* 0x0000004009137824 */ /* 0x040fe400078e00ff */
[----:B------:R-:W-:Y:S01]  /*0300*/  IMAD.WIDE R2, R9, 0x4, R2 ;  /* 0x0000000409027825 */ /* 0x000fe200078e0202 */
[--C-:B----4-:R-:W-:Y:S01]  /*0310*/  SHF.R.S32.HI R20, RZ, 0x1f, R11.reuse ;  /* 0x0000001fff147819 */ /* 0x110fe2000001140b */
[----:B------:R-:W4:Y:S01]  /*0320*/  @P3 LDG.E.EL R15, desc[UR4][R6.64] ;  /* 0x00000004060f3981 */ /* 0x000f22000c2e1900 */
[----:B------:R-:W-:Y:S02]  /*0330*/  IADD3 R11, P4, P5, R19, R12, R11 ;  /* 0x0000000c130b7210 */ /* 0x000fe40007d9e00b */
[----:B------:R-:W-:Y:S01]  /*0340*/  SHF.R.S32.HI R12, RZ, 0x1f, R12 ;  /* 0x0000001fff0c7819 */ /* 0x000fe2000001140c */
[----:B------:R0:W4:Y:S01]  /*0350*/  @P3 LDG.E.EL R16, desc[UR4][R6.64] ;  /* 0x0000000406103981 */ /* 0x000122000c2e1900 */
[----:B------:R-:W-:-:S03]  /*0360*/  SHF.R.S32.HI R19, RZ, 0x1f, R19 ;  /* 0x0000001fff137819 */ /* 0x000fc60000011413 */
[----:B------:R-:W4:Y:S01]  /*0370*/  @P3 LDG.E.EL R17, desc[UR4][R2.64] ;  /* 0x0000000402113981 */ /* 0x000f22000c2e1900 */
[----:B------:R-:W-:-:S03]  /*0380*/  ISETP.GT.AND P1, PT, R9, 0xb, !P0 ;  /* 0x0000000b0900780c */ /* 0x000fc60004724270 */
[----:B------:R2:W4:Y:S01]  /*0390*/  @P3 LDG.E.EL R18, desc[UR4][R2.64] ;  /* 0x0000000402123981 */ /* 0x000522000c2e1900 */
[----:B------:R-:W-:Y:S02]  /*03a0*/  IADD3.X R12, R19, R12, R20, P4, P5 ;  /* 0x0000000c130c7210 */ /* 0x000fe400027ea414 */
[C---:B0-----:R-:W-:Y:S02]  /*03b0*/  LEA R6, P4, R11.reuse, UR6, 0x2 ;  /* 0x000000060b067c11 */ /* 0x041fe4000f8810ff */
[----:B------:R-:W-:Y:S02]  /*03c0*/  CS2R R20, SRZ ;  /* 0x0000000000147805 */ /* 0x000fe4000001ff00 */
[----:B------:R-:W-:-:S05]  /*03d0*/  LEA.HI.X R7, R11, UR7, R12, 0x2, P4 ;  /* 0x000000070b077c11 */ /* 0x000fca000a0f140c */
[----:B------:R0:W4:Y:S01]  /*03e0*/  @P1 LDG.E.64 R20, desc[UR4][R6.64+-0xc00] ;  /* 0xfff4000406141981 */ /* 0x000122000c1e1b00 */
[----:B------:R-:W-:Y:S01]  /*03f0*/  IMAD.MOV.U32 R11, RZ, RZ, 0x3e800000 ;  /* 0x3e800000ff0b7424 */ /* 0x000fe200078e00ff */
[----:B--2---:R-:W-:-:S05]  /*0400*/  SEL R2, R10, RZ, P3 ;  /* 0x000000ff0a027207 */ /* 0x004fca0001800000 */
[----:B------:R-:W-:Y:S01]  /*0410*/  FADD R2, R2, 9.9999997473787516356e-06 ;  /* 0x3727c5ac02027421 */ /* 0x000fe20000000000 */
[----:B---3--:R-:W-:-:S03]  /*0420*/  SEL R8, R8, RZ, P3 ;  /* 0x000000ff08087207 */ /* 0x008fc60001800000 */
[----:B------:R-:W1:Y:S02]  /*0430*/  MUFU.SQRT R3, R2 ;  /* 0x0000000200037308 */ /* 0x000e640000002000 */
[----:B------:R-:W-:-:S06]  /*0440*/  FADD R8, R8, 9.9999997473787516356e-06 ;  /* 0x3727c5ac08087421 */ /* 0x000fcc0000000000 */
[----:B------:R-:W2:Y:S01]  /*0450*/  MUFU.SQRT R9, R8 ;  /* 0x0000000800097308 */ /* 0x000ea20000002000 */
[C---:B-1----:R-:W-:Y:S02]  /*0460*/  FSETP.GT.AND P6, PT, R3.reuse, 8.50705917302346158658e+37, PT ;  /* 0x7e8000000300780b */ /* 0x042fe40003fc4000 */
[----:B------:R-:W-:Y:S02]  /*0470*/  FSETP.GEU.AND P5, PT, R3, 1.175494350822287508e-38, PT ;  /* 0x008000000300780b */ /* 0x000fe40003fae000 */
[----:B------:R-:W-:Y:S02]  /*0480*/  FSEL R10, R11, 1, P6 ;  /* 0x3f8000000b0a7808 */ /* 0x000fe40003000000 */
[----:B--2---:R-:W-:-:S07]  /*0490*/  FSETP.GT.AND P4, PT, R9, 8.50705917302346158658e+37, PT ;  /* 0x7e8000000900780b */ /* 0x004fce0003f84000 */
[----:B------:R-:W-:Y:S01]  /*04a0*/  @P6 FMUL R3, R3, 0.25 ;  /* 0x3e80000003036820 */ /* 0x000fe20000400000 */
[----:B------:R-:W-:-:S03]  /*04b0*/  FSETP.GEU.AND P6, PT, R9, 1.175494350822287508e-38, PT ;  /* 0x008000000900780b */ /* 0x000fc60003fce000 */
[----:B------:R-:W-:Y:S02]  /*04c0*/  @!P5 FMUL R3, R3, 16777216 ;  /* 0x4b8000000303d820 */ /* 0x000fe40000400000 */
[----:B------:R-:W-:-:S04]  /*04d0*/  @P4 FMUL R9, R9, 0.25 ;  /* 0x3e80000009094820 */ /* 0x000fc80000400000 */
[----:B------:R-:W1:Y:S04]  /*04e0*/  MUFU.RCP R3, R3 ;  /* 0x0000000300037308 */ /* 0x000e680000001000 */
[----:B------:R-:W-:Y:S01]  /*04f0*/  @!P6 FMUL R9, R9, 16777216 ;  /* 0x4b8000000909e820 */ /* 0x000fe20000400000 */
[----:B-----5:R-:W-:Y:S02]  /*0500*/  SEL R4, R4, RZ, P3 ;  /* 0x000000ff04047207 */ /* 0x020fe40001800000 */
[----:B------:R-:W-:-:S03]  /*0510*/  SEL R13, R13, RZ, P3 ;  /* 0x000000ff0d0d7207 */ /* 0x000fc60001800000 */
[----:B------:R-:W2:Y:S01]  /*0520*/  MUFU.RCP R9, R9 ;  /* 0x0000000900097308 */ /* 0x000ea20000001000 */
[----:B------:R-:W-:Y:S01]  /*0530*/  @!P5 FMUL R10, R10, 16777216 ;  /* 0x4b8000000a0ad820 */ /* 0x000fe20000400000 */
[----:B0-----:R-:W-:Y:S01]  /*0540*/  FADD R6, R4, -R13 ;  /* 0x8000000d04067221 */ /* 0x001fe20000000000 */
[----:B------:R-:W-:Y:S02]  /*0550*/  FSEL R8, R11, 1, P4 ;  /* 0x3f8000000b087808 */ /* 0x000fe40002000000 */
[----:B------:R-:W-:Y:S01]  /*0560*/  SEL R4, R5, RZ, P3 ;  /* 0x000000ff05047207 */ /* 0x000fe20001800000 */
[----:B-1----:R-:W-:Y:S01]  /*0570*/  FMUL R5, R3, R10 ;  /* 0x0000000a03057220 */ /* 0x002fe20000400000 */
[----:B------:R-:W-:Y:S01]  /*0580*/  SEL R7, R14, RZ, P3 ;  /* 0x000000ff0e077207 */ /* 0x000fe20001800000 */
[----:B------:R-:W0:Y:S01]  /*0590*/  LDC.64 R2, c[0x0][0x240] ;  /* 0x00009000ff027b82 */ /* 0x000e220000000a00 */
[----:B------:R-:W-:Y:S01]  /*05a0*/  @!P6 FMUL R8, R8, 16777216 ;  /* 0x4b8000000808e820 */ /* 0x000fe20000400000 */
[----:B------:R-:W-:-:S02]  /*05b0*/  FMUL R5, R6, R5 ;  /* 0x0000000506057220 */ /* 0x000fc40000400000 */
[----:B------:R-:W-:Y:S01]  /*05c0*/  FADD R4, R4, -R7 ;  /* 0x8000000704047221 */ /* 0x000fe20000000000 */
[----:B--2---:R-:W-:Y:S01]  /*05d0*/  FMUL R9, R9, R8 ;  /* 0x0000000809097220 */ /* 0x004fe20000400000 */
[----:B----4-:R-:W-:Y:S02]  /*05e0*/  SEL R6, R15, RZ, P3 ;  /* 0x000000ff0f067207 */ /* 0x010fe40001800000 */
[----:B------:R-:W-:Y:S01]  /*05f0*/  SEL R16, R16, RZ, P3 ;  /* 0x000000ff10107207 */ /* 0x000fe20001800000 */
[----:B------:R-:W-:Y:S01]  /*0600*/  FMUL R9, R4, R9 ;  /* 0x0000000904097220 */ /* 0x000fe20000400000 */
[----:B------:R-:W-:Y:S02]  /*0610*/  SEL R8, R17, RZ, P3 ;  /* 0x000000ff11087207 */ /* 0x000fe40001800000 */
[----:B------:R-:W-:-:S03]  /*0620*/  SEL R18, R18, RZ, P3 ;  /* 0x000000ff12127207 */ /* 0x000fc60001800000 */
[----:B------:R-:W-:Y:S02]  /*0630*/  FFMA R4, R5, R6, R8 ;  /* 0x0000000605047223 */ /* 0x000fe40000000008 */
[----:B------:R-:W-:-:S03]  /*0640*/  FFMA R18, R9, R16, R18 ;  /* 0x0000001009127223 */ /* 0x000fc60000000012 */
[----:B------:R-:W-:Y:S02]  /*0650*/  FSETP.GEU.AND P3, PT, R4, RZ, PT ;  /* 0x000000ff0400720b */ /* 0x000fe40003f6e000 */
[----:B------:R-:W-:Y:S01]  /*0660*/  FSETP.GEU.AND P4, PT, R18, RZ, PT ;  /* 0x000000ff1200720b */ /* 0x000fe20003f8e000 */
[----:B0-----:R-:W-:Y:S01]  /*0670*/  IMAD.WIDE R2, R0, 0x4, R2 ;  /* 0x0000000400027825 */ /* 0x001fe200078e0202 */
[----:B------:R-:W-:Y:S02]  /*0680*/  FSEL R4, R4, RZ, P3 ;  /* 0x000000ff04047208 */ /* 0x000fe40001800000 */
[----:B------:R-:W-:Y:S02]  /*0690*/  FSEL R5, R18, RZ, P4 ;  /* 0x000000ff12057208 */ /* 0x000fe40002000000 */
[----:B------:R-:W-:Y:S02]  /*06a0*/  @P2 SEL R4, R20, RZ, P1 ;  /* 0x000000ff14042207 */ /* 0x000fe40000800000 */
[----:B------:R-:W-:Y:S01]  /*06b0*/  @P2 SEL R5, R21, RZ, P1 ;  /* 0x000000ff15052207 */ /* 0x000fe20000800000 */
[----:B------:R-:W-:Y:S06]  /*06c0*/  @P0 EXIT ;  /* 0x000000000000094d */ /* 0x000fec0003800000 */
[----:B------:R-:W-:Y:S01]  /*06d0*/  STG.E.64 desc[UR4][R2.64], R4 ;  /* 0x0000000402007986 */ /* 0x000fe2000c101b04 */
[----:B------:R-:W-:Y:S05]  /*06e0*/  EXIT ;  /* 0x000000000000794d */ /* 0x000fea0003800000 */
.L_x_0:
[----:B------:R-:W-:-:S00]  /*06f0*/  BRA `(.L_x_0) ;  /* 0xfffffffc00fc7947 */ /* 0x000fc0000383ffff */
[----:B------:R-:W-:-:S00]  /*0700*/  NOP ;  /* 0x0000000000007918 */ /* 0x000fc00000000000 */
[----:B------:R-:W-:-:S00]  /*0710*/  NOP ;  /* 0x0000000000007918 */ /* 0x000fc00000000000 */
[----:B------:R-:W-:-:S00]  /*0720*/  NOP ;  /* 0x0000000000007918 */ /* 0x000fc00000000000 */
[----:B------:R-:W-:-:S00]  /*0730*/  NOP ;  /* 0x0000000000007918 */ /* 0x000fc00000000000 */
[----:B------:R-:W-:-:S00]  /*0740*/  NOP ;  /* 0x0000000000007918 */ /* 0x000fc00000000000 */
[----:B------:R-:W-:-:S00]  /*0750*/  NOP ;  /* 0x0000000000007918 */ /* 0x000fc00000000000 */
[----:B------:R-:W-:-:S00]  /*0760*/  NOP ;  /* 0x0000000000007918 */ /* 0x000fc00000000000 */
[----:B------:R-:W-:-:S00]  /*0770*/  NOP ;  /* 0x0000000000007918 */ /* 0x000fc00000000000 */
.L_x_1:


//--------------------- .nv.global.init           --------------------------
	.section	.nv.global.init,"aw",@progbits
.nv.global.init:
	.type		_$_str,@object
	.size		_$_str,(_$_str_$_2 - _$_str)
_$_str:
        /*0000*/ 	.byte	0x5f, 0x5f, 0x43, 0x55, 0x44, 0x41, 0x5f, 0x46, 0x54, 0x5a, 0x00
	.type		_$_str_$_2,@object
	.size		_$_str_$_2,(.L_1 - _$_str_$_2)
_$_str_$_2:
        /*000b*/ 	.byte	0x5f, 0x5f, 0x43, 0x55, 0x44, 0x41, 0x5f, 0x50, 0x52, 0x45, 0x43, 0x5f, 0x53, 0x51, 0x52, 0x54
        /*001b*/ 	.byte	0x00
.L_1:


//--------------------- .nv.constant0.triton_poi_fused_cat_9 --------------------------
	.section	.nv.constant0.triton_poi_fused_cat_9,"a",@progbits
	.sectionflags	@""
	.align	4
.nv.constant0.triton_poi_fused_cat_9:
	.zero		588
